//
// Generated by NVIDIA NVVM Compiler
//
// Compiler Build ID: CL-36424714
// Cuda compilation tools, release 13.0, V13.0.88
// Based on NVVM 20.0.0
//

.version 9.0
.target sm_100
.address_size 64

	// .globl	_Z8vadd_objPKfS0_Pfi1X

.visible .entry _Z8vadd_objPKfS0_Pfi1X(
	.param .u64 .ptr .align 1 _Z8vadd_objPKfS0_Pfi1X_param_0,
	.param .u64 .ptr .align 1 _Z8vadd_objPKfS0_Pfi1X_param_1,
	.param .u64 .ptr .align 1 _Z8vadd_objPKfS0_Pfi1X_param_2,
	.param .u32 _Z8vadd_objPKfS0_Pfi1X_param_3,
	.param .align 4 .b8 _Z8vadd_objPKfS0_Pfi1X_param_4[76]
)
{
	.reg .pred 	%p<2>;
	.reg .b32 	%r<6>;
	.reg .b32 	%f<24>;
	.reg .b64 	%rd<11>;

	ld.param.f32 	%f19, [_Z8vadd_objPKfS0_Pfi1X_param_4+72];
	ld.param.u64 	%rd1, [_Z8vadd_objPKfS0_Pfi1X_param_0];
	ld.param.u64 	%rd2, [_Z8vadd_objPKfS0_Pfi1X_param_1];
	ld.param.u64 	%rd3, [_Z8vadd_objPKfS0_Pfi1X_param_2];
	ld.param.u32 	%r2, [_Z8vadd_objPKfS0_Pfi1X_param_3];
	mov.u32 	%r3, %ntid.x;
	mov.u32 	%r4, %ctaid.x;
	mov.u32 	%r5, %tid.x;
	mad.lo.s32 	%r1, %r3, %r4, %r5;
	setp.ge.s32 	%p1, %r1, %r2;
	@%p1 bra 	$L__BB0_2;
	cvta.to.global.u64 	%rd4, %rd1;
	cvta.to.global.u64 	%rd5, %rd2;
	cvta.to.global.u64 	%rd6, %rd3;
	mul.wide.s32 	%rd7, %r1, 4;
	add.s64 	%rd8, %rd4, %rd7;
	ld.global.f32 	%f20, [%rd8];
	add.s64 	%rd9, %rd5, %rd7;
	ld.global.f32 	%f21, [%rd9];
	add.f32 	%f22, %f20, %f21;
	add.f32 	%f23, %f19, %f22;
	add.s64 	%rd10, %rd6, %rd7;
	st.global.f32 	[%rd10], %f23;
$L__BB0_2:
	ret;

}


// ===== COMPILED SASS (sm_100) =====

	.target	sm_100

	.elftype	@"ET_EXEC"


//--------------------- .note.nv.tkinfo           --------------------------
	.section	.note.nv.tkinfo,"",@"SHT_NOTE"
	.sectionflags	@"SHF_NOTE_NV_TKINFO"
	.tkinfo
        /*0018*/ 	.word	0x00000002
        /*0030*/ 	.string	""
        /*0030*/ 	.string	"ptxas"
        /*0030*/ 	.string	"Cuda compilation tools, release 13.0, V13.0.88"
        /*0030*/ 	.string	"Build cuda_13.0.r13.0/compiler.36424714_0"
        /*0030*/ 	.string	"-arch sm_100 -m 64 "



//--------------------- .note.nv.cuinfo           --------------------------
	.section	.note.nv.cuinfo,"",@"SHT_NOTE"
	.sectionflags	@"SHF_NOTE_NV_CUINFO"
        /*0018*/ 	.short	0x0002
        /*001a*/ 	.short	0x0064
        /*001c*/ 	.short	0x0082
	.zero		2


//--------------------- .nv.info                  --------------------------
	.section	.nv.info,"",@"SHT_CUDA_INFO"
	.align	4


	//----- nvinfo : EIATTR_REGCOUNT
	.align		4
        /*0000*/ 	.byte	0x04, 0x2f
        /*0002*/ 	.short	(.L_1 - .L_0)
	.align		4
.L_0:
        /*0004*/ 	.word	index@(_Z8vadd_objPKfS0_Pfi1X)
        /*0008*/ 	.word	0x0000000c


	//----- nvinfo : EIATTR_FRAME_SIZE
	.align		4
.L_1:
        /*000c*/ 	.byte	0x04, 0x11
        /*000e*/ 	.short	(.L_3 - .L_2)
	.align		4
.L_2:
        /*0010*/ 	.word	index@(_Z8vadd_objPKfS0_Pfi1X)
        /*0014*/ 	.word	0x00000000


	//----- nvinfo : EIATTR_MIN_STACK_SIZE
	.align		4
.L_3:
        /*0018*/ 	.byte	0x04, 0x12
        /*001a*/ 	.short	(.L_5 - .L_4)
	.align		4
.L_4:
        /*001c*/ 	.word	index@(_Z8vadd_objPKfS0_Pfi1X)
        /*0020*/ 	.word	0x00000000
.L_5:


//--------------------- .nv.compat                --------------------------
	.section	.nv.compat,"",@"SHT_CUDA_COMPAT_INFO"
	.align	4
        /*0000*/ 	.byte	0x02, 0x09, 0x00, 0x00, 0x02, 0x02, 0x01, 0x00, 0x02, 0x05, 0x05, 0x00, 0x03, 0x07, 0x01, 0x01
        /*0010*/ 	.byte	0x02, 0x03, 0x00, 0x00, 0x02, 0x06, 0x01, 0x00, 0x04, 0x0b, 0x08, 0x00, 0x09, 0x00, 0x00, 0x00
        /*0020*/ 	.byte	0x00, 0x00, 0x00, 0x00


//--------------------- .nv.info._Z8vadd_objPKfS0_Pfi1X --------------------------
	.section	.nv.info._Z8vadd_objPKfS0_Pfi1X,"",@"SHT_CUDA_INFO"
	.sectionflags	@""
	.align	4


	//----- nvinfo : EIATTR_CUDA_API_VERSION
	.align		4
        /*0000*/ 	.byte	0x04, 0x37
        /*0002*/ 	.short	(.L_7 - .L_6)
.L_6:
        /*0004*/ 	.word	0x00000082


	//----- nvinfo : EIATTR_KPARAM_INFO
	.align		4
.L_7:
        /*0008*/ 	.byte	0x04, 0x17
        /*000a*/ 	.short	(.L_9 - .L_8)
.L_8:
        /*000c*/ 	.word	0x00000000
        /*0010*/ 	.short	0x0004
        /*0012*/ 	.short	0x001c
        /*0014*/ 	.byte	0x00, 0xf0, 0x31, 0x01


	//----- nvinfo : EIATTR_KPARAM_INFO
	.align		4
.L_9:
        /*0018*/ 	.byte	0x04, 0x17
        /*001a*/ 	.short	(.L_11 - .L_10)
.L_10:
        /*001c*/ 	.word	0x00000000
        /*0020*/ 	.short	0x0003
        /*0022*/ 	.short	0x0018
        /*0024*/ 	.byte	0x00, 0xf0, 0x11, 0x00


	//----- nvinfo : EIATTR_KPARAM_INFO
	.align		4
.L_11:
        /*0028*/ 	.byte	0x04, 0x17
        /*002a*/ 	.short	(.L_13 - .L_12)
.L_12:
        /*002c*/ 	.word	0x00000000
        /*0030*/ 	.short	0x0002
        /*0032*/ 	.short	0x0010
        /*0034*/ 	.byte	0x00, 0xf5, 0x21, 0x00


	//----- nvinfo : EIATTR_KPARAM_INFO
	.align		4
.L_13:
        /*0038*/ 	.byte	0x04, 0x17
        /*003a*/ 	.short	(.L_15 - .L_14)
.L_14:
        /*003c*/ 	.word	0x00000000
        /*0040*/ 	.short	0x0001
        /*0042*/ 	.short	0x0008
        /*0044*/ 	.byte	0x00, 0xf5, 0x21, 0x00


	//----- nvinfo : EIATTR_KPARAM_INFO
	.align		4
.L_15:
        /*0048*/ 	.byte	0x04, 0x17
        /*004a*/ 	.short	(.L_17 - .L_16)
.L_16:
        /*004c*/ 	.word	0x00000000
        /*0050*/ 	.short	0x0000
        /*0052*/ 	.short	0x0000
        /*0054*/ 	.byte	0x00, 0xf5, 0x21, 0x00


	//----- nvinfo : EIATTR_SPARSE_MMA_MASK
	.align		4
.L_17:
        /*0058*/ 	.byte	0x03, 0x50
        /*005a*/ 	.short	0x0000


	//----- nvinfo : EIATTR_MAXREG_COUNT
	.align		4
        /*005c*/ 	.byte	0x03, 0x1b
        /*005e*/ 	.short	0x00ff


	//----- nvinfo : EIATTR_MERCURY_ISA_VERSION
	.align		4
        /*0060*/ 	.byte	0x03, 0x5f
        /*0062*/ 	.short	0x0101


	//----- nvinfo : EIATTR_VRC_CTA_INIT_COUNT
	.align		4
        /*0064*/ 	.byte	0x02, 0x4a
	.zero		1
	.zero		1


	//----- nvinfo : EIATTR_EXIT_INSTR_OFFSETS
	.align		4
        /*0068*/ 	.byte	0x04, 0x1c
        /*006a*/ 	.short	(.L_19 - .L_18)


	//   ....[0]....
.L_18:
        /*006c*/ 	.word	0x00000070


	//   ....[1]....
        /*0070*/ 	.word	0x00000150


	//----- nvinfo : EIATTR_CBANK_PARAM_SIZE
	.align		4
.L_19:
        /*0074*/ 	.byte	0x03, 0x19
        /*0076*/ 	.short	0x0068


	//----- nvinfo : EIATTR_PARAM_CBANK
	.align		4
        /*0078*/ 	.byte	0x04, 0x0a
        /*007a*/ 	.short	(.L_21 - .L_20)
	.align		4
.L_20:
        /*007c*/ 	.word	index@(.nv.constant0._Z8vadd_objPKfS0_Pfi1X)
        /*0080*/ 	.short	0x0380
        /*0082*/ 	.short	0x0068


	//----- nvinfo : EIATTR_SW_WAR
	.align		4
.L_21:
        /*0084*/ 	.byte	0x04, 0x36
        /*0086*/ 	.short	(.L_23 - .L_22)
.L_22:
        /*0088*/ 	.word	0x00000008
.L_23:


//--------------------- .nv.callgraph             --------------------------
	.section	.nv.callgraph,"",@"SHT_CUDA_CALLGRAPH"
	.align	4
	.sectionentsize	8
	.align		4
        /*0000*/ 	.word	0x00000000
	.align		4
        /*0004*/ 	.word	0xffffffff
	.align		4
        /*0008*/ 	.word	0x00000000
	.align		4
        /*000c*/ 	.word	0xfffffffe
	.align		4
        /*0010*/ 	.word	0x00000000
	.align		4
        /*0014*/ 	.word	0xfffffffd
	.align		4
        /*0018*/ 	.word	0x00000000
	.align		4
        /*001c*/ 	.word	0xfffffffc


//--------------------- .text._Z8vadd_objPKfS0_Pfi1X --------------------------
	.section	.text._Z8vadd_objPKfS0_Pfi1X,"ax",@progbits
	.align	128
        .global         _Z8vadd_objPKfS0_Pfi1X
        .type           _Z8vadd_objPKfS0_Pfi1X,@function
        .size           _Z8vadd_objPKfS0_Pfi1X,(.L_x_1 - _Z8vadd_objPKfS0_Pfi1X)
        .other          _Z8vadd_objPKfS0_Pfi1X,@"STO_CUDA_ENTRY STV_DEFAULT"
_Z8vadd_objPKfS0_Pfi1X:
.text._Z8vadd_objPKfS0_Pfi1X:
[----:B------:R-:W-:Y:S01]  /*0000*/  LDC R1, c[0x0][0x37c] ;  /* 0x0000df00ff017b82 */ /* 0x000fe20000000800 */
[----:B------:R-:W0:Y:S01]  /*0010*/  S2R R9, SR_CTAID.X ;  /* 0x0000000000097919 */ /* 0x000e220000002500 */
[----:B------:R-:W0:Y:S01]  /*0020*/  LDCU UR4, c[0x0][0x360] ;  /* 0x00006c00ff0477ac */ /* 0x000e220008000800 */
[----:B------:R-:W0:Y:S01]  /*0030*/  S2R R0, SR_TID.X ;  /* 0x0000000000007919 */ /* 0x000e220000002100 */
[----:B------:R-:W1:Y:S01]  /*0040*/  LDCU UR5, c[0x0][0x398] ;  /* 0x00007300ff0577ac */ /* 0x000e620008000800 */
[----:B0-----:R-:W-:-:S05]  /*0050*/  IMAD R9, R9, UR4, R0 ;  /* 0x0000000409097c24 */ /* 0x001fca000f8e0200 */
[----:B-1----:R-:W-:-:S13]  /*0060*/  ISETP.GE.AND P0, PT, R9, UR5, PT ;  /* 0x0000000509007c0c */ /* 0x002fda000bf06270 */
[----:B------:R-:W-:Y:S05]  /*0070*/  @P0 EXIT ;  /* 0x000000000000094d */ /* 0x000fea0003800000 */
[----:B------:R-:W0:Y:S01]  /*0080*/  LDC.64 R2, c[0x0][0x380] ;  /* 0x0000e000ff027b82 */ /* 0x000e220000000a00 */
[----:B------:R-:W1:Y:S01]  /*0090*/  LDCU.64 UR4, c[0x0][0x358] ;  /* 0x00006b00ff0477ac */ /* 0x000e620008000a00 */
[----:B------:R-:W2:Y:S06]  /*00a0*/  LDCU UR6, c[0x0][0x3e4] ;  /* 0x00007c80ff0677ac */ /* 0x000eac0008000800 */
[----:B------:R-:W3:Y:S08]  /*00b0*/  LDC.64 R4, c[0x0][0x388] ;  /* 0x0000e200ff047b82 */ /* 0x000ef00000000a00 */
[----:B------:R-:W4:Y:S01]  /*00c0*/  LDC.64 R6, c[0x0][0x390] ;  /* 0x0000e400ff067b82 */ /* 0x000f220000000a00 */
[----:B0-----:R-:W-:-:S06]  /*00d0*/  IMAD.WIDE R2, R9, 0x4, R2 ;  /* 0x0000000409027825 */ /* 0x001fcc00078e0202 */
[----:B-1----:R-:W5:Y:S01]  /*00e0*/  LDG.E R2, desc[UR4][R2.64] ;  /* 0x0000000402027981 */ /* 0x002f62000c1e1900 */
[----:B---3--:R-:W-:-:S06]  /*00f0*/  IMAD.WIDE R4, R9, 0x4, R4 ;  /* 0x0000000409047825 */ /* 0x008fcc00078e0204 */
[----:B------:R-:W5:Y:S01]  /*0100*/  LDG.E R5, desc[UR4][R4.64] ;  /* 0x0000000404057981 */ /* 0x000f62000c1e1900 */
[----:B----4-:R-:W-:-:S04]  /*0110*/  IMAD.WIDE R6, R9, 0x4, R6 ;  /* 0x0000000409067825 */ /* 0x010fc800078e0206 */
[----:B-----5:R-:W-:-:S04]  /*0120*/  FADD R0, R2, R5 ;  /* 0x0000000502007221 */ /* 0x020fc80000000000 */
[----:B--2---:R-:W-:-:S05]  /*0130*/  FADD R9, R0, UR6 ;  /* 0x0000000600097e21 */ /* 0x004fca0008000000 */
[----:B------:R-:W-:Y:S01]  /*0140*/  STG.E desc[UR4][R6.64], R9 ;  /* 0x0000000906007986 */ /* 0x000fe2000c101904 */
[----:B------:R-:W-:Y:S05]  /*0150*/  EXIT ;  /* 0x000000000000794d */ /* 0x000fea0003800000 */
.L_x_0:
[----:B------:R-:W-:-:S00]  /*0160*/  BRA `(.L_x_0) ;  /* 0xfffffffc00fc7947 */ /* 0x000fc0000383ffff */
[----:B------:R-:W-:-:S00]  /*0170*/  NOP ;  /* 0x0000000000007918 */ /* 0x000fc00000000000 */
        /* <DEDUP_REMOVED lines=8> */
.L_x_1:


//--------------------- .nv.shared.reserved.0     --------------------------
	.section	.nv.shared.reserved.0,"aw",@nobits
	.weak		__nv_reservedSMEM_offset_0_alias
	.size		__nv_reservedSMEM_offset_0_alias, 0, 64
	.other		__nv_reservedSMEM_offset_0_alias,@"STO_CUDA_RESERVED_SHARED STV_DEFAULT"
__nv_reservedSMEM_offset_0_alias:
	.zero		0
	.zero		64


//--------------------- .nv.constant0._Z8vadd_objPKfS0_Pfi1X --------------------------
	.section	.nv.constant0._Z8vadd_objPKfS0_Pfi1X,"a",@progbits
	.sectionflags	@""
	.align	4
.nv.constant0._Z8vadd_objPKfS0_Pfi1X:
	.zero		1000


//--------------------- SYMBOLS --------------------------

	.type		.nv.reservedSmem.offset0,@object
	.size		.nv.reservedSmem.offset0,0x4
